//
// Generated by NVIDIA NVVM Compiler
//
// Compiler Build ID: CL-36424714
// Cuda compilation tools, release 13.0, V13.0.88
// Based on NVVM 20.0.0
//

.version 9.0
.target sm_100
.address_size 64

	// .globl	_Z10testKernelPKfS0_Pfiii
.extern .func  (.param .b32 func_retval0) vprintf
(
	.param .b64 vprintf_param_0,
	.param .b64 vprintf_param_1
)
;
.global .align 1 .b8 $str[32] = {91, 119, 97, 114, 112, 32, 37, 100, 93, 32, 99, 111, 109, 112, 108, 101, 116, 101, 100, 32, 105, 110, 32, 37, 108, 108, 117, 32, 110, 115, 10};

.visible .entry _Z10testKernelPKfS0_Pfiii(
	.param .u64 .ptr .align 1 _Z10testKernelPKfS0_Pfiii_param_0,
	.param .u64 .ptr .align 1 _Z10testKernelPKfS0_Pfiii_param_1,
	.param .u64 .ptr .align 1 _Z10testKernelPKfS0_Pfiii_param_2,
	.param .u32 _Z10testKernelPKfS0_Pfiii_param_3,
	.param .u32 _Z10testKernelPKfS0_Pfiii_param_4,
	.param .u32 _Z10testKernelPKfS0_Pfiii_param_5
)
{
	.local .align 16 .b8 	__local_depot0[16];
	.reg .b64 	%SP;
	.reg .b64 	%SPL;
	.reg .pred 	%p<22>;
	.reg .b32 	%r<90>;
	.reg .b32 	%f<67>;
	.reg .b64 	%rd<95>;

	mov.u64 	%SPL, __local_depot0;
	cvta.local.u64 	%SP, %SPL;
	ld.param.u64 	%rd7, [_Z10testKernelPKfS0_Pfiii_param_0];
	ld.param.u64 	%rd8, [_Z10testKernelPKfS0_Pfiii_param_1];
	ld.param.u64 	%rd9, [_Z10testKernelPKfS0_Pfiii_param_2];
	ld.param.u32 	%r31, [_Z10testKernelPKfS0_Pfiii_param_3];
	ld.param.u32 	%r32, [_Z10testKernelPKfS0_Pfiii_param_4];
	ld.param.u32 	%r33, [_Z10testKernelPKfS0_Pfiii_param_5];
	cvta.to.global.u64 	%rd1, %rd8;
	cvta.to.global.u64 	%rd2, %rd7;
	cvta.to.global.u64 	%rd3, %rd9;
	mov.u32 	%r34, %tid.x;
	and.b32  	%r1, %r34, 31;
	shr.u32 	%r2, %r34, 5;
	setp.ge.s32 	%p1, %r2, %r33;
	@%p1 bra 	$L__BB0_30;
	mul.lo.s32 	%r3, %r31, %r31;
	mul.lo.s32 	%r35, %r3, %r2;
	cvt.u64.u32 	%rd4, %r35;
	setp.ne.s32 	%p2, %r1, 0;
	@%p2 bra 	$L__BB0_3;
	mov.b32 	%r36, 10000;
	// begin inline asm
	nanosleep.u32 %r36;
	// end inline asm
$L__BB0_3:
	bar.warp.sync 	-1;
	// begin inline asm
	mov.u64 %rd10, %globaltimer;
	// end inline asm
	setp.ge.u32 	%p3, %r1, %r3;
	@%p3 bra 	$L__BB0_28;
	setp.lt.s32 	%p4, %r31, 1;
	@%p4 bra 	$L__BB0_19;
	setp.lt.s32 	%p11, %r32, 1;
	@%p11 bra 	$L__BB0_28;
	and.b32  	%r4, %r31, 7;
	cvt.u32.u64 	%r50, %rd4;
	add.s32 	%r51, %r31, -1;
	mov.u32 	%r80, %r1;
$L__BB0_7:
	setp.lt.u32 	%p12, %r51, 7;
	rem.u32 	%r52, %r80, %r31;
	sub.s32 	%r6, %r80, %r52;
	add.s32 	%r7, %r6, %r50;
	add.s32 	%r8, %r52, %r50;
	mov.f32 	%f66, 0f00000000;
	mov.b32 	%r84, 0;
	@%p12 bra 	$L__BB0_10;
	and.b32  	%r84, %r31, 2147483640;
	neg.s32 	%r81, %r84;
	mov.f32 	%f66, 0f00000000;
	mov.b32 	%r82, 0;
$L__BB0_9:
	.pragma "nounroll";
	add.s32 	%r55, %r82, %r7;
	mul.wide.u32 	%rd39, %r55, 4;
	add.s64 	%rd40, %rd2, %rd39;
	ld.global.f32 	%f16, [%rd40];
	mad.lo.s32 	%r56, %r82, %r31, %r8;
	mul.wide.u32 	%rd41, %r56, 4;
	add.s64 	%rd42, %rd1, %rd41;
	ld.global.f32 	%f17, [%rd42];
	fma.rn.f32 	%f18, %f16, %f17, %f66;
	ld.global.f32 	%f19, [%rd40+4];
	add.s32 	%r57, %r56, %r31;
	mul.wide.u32 	%rd43, %r57, 4;
	add.s64 	%rd44, %rd1, %rd43;
	ld.global.f32 	%f20, [%rd44];
	fma.rn.f32 	%f21, %f19, %f20, %f18;
	ld.global.f32 	%f22, [%rd40+8];
	add.s32 	%r58, %r57, %r31;
	mul.wide.u32 	%rd45, %r58, 4;
	add.s64 	%rd46, %rd1, %rd45;
	ld.global.f32 	%f23, [%rd46];
	fma.rn.f32 	%f24, %f22, %f23, %f21;
	ld.global.f32 	%f25, [%rd40+12];
	add.s32 	%r59, %r58, %r31;
	mul.wide.u32 	%rd47, %r59, 4;
	add.s64 	%rd48, %rd1, %rd47;
	ld.global.f32 	%f26, [%rd48];
	fma.rn.f32 	%f27, %f25, %f26, %f24;
	ld.global.f32 	%f28, [%rd40+16];
	add.s32 	%r60, %r59, %r31;
	mul.wide.u32 	%rd49, %r60, 4;
	add.s64 	%rd50, %rd1, %rd49;
	ld.global.f32 	%f29, [%rd50];
	fma.rn.f32 	%f30, %f28, %f29, %f27;
	ld.global.f32 	%f31, [%rd40+20];
	add.s32 	%r61, %r60, %r31;
	mul.wide.u32 	%rd51, %r61, 4;
	add.s64 	%rd52, %rd1, %rd51;
	ld.global.f32 	%f32, [%rd52];
	fma.rn.f32 	%f33, %f31, %f32, %f30;
	ld.global.f32 	%f34, [%rd40+24];
	add.s32 	%r62, %r61, %r31;
	mul.wide.u32 	%rd53, %r62, 4;
	add.s64 	%rd54, %rd1, %rd53;
	ld.global.f32 	%f35, [%rd54];
	fma.rn.f32 	%f36, %f34, %f35, %f33;
	ld.global.f32 	%f37, [%rd40+28];
	add.s32 	%r63, %r62, %r31;
	mul.wide.u32 	%rd55, %r63, 4;
	add.s64 	%rd56, %rd1, %rd55;
	ld.global.f32 	%f38, [%rd56];
	fma.rn.f32 	%f66, %f37, %f38, %f36;
	add.s32 	%r82, %r82, 8;
	add.s32 	%r81, %r81, 8;
	setp.ne.s32 	%p13, %r81, 0;
	@%p13 bra 	$L__BB0_9;
$L__BB0_10:
	setp.eq.s32 	%p14, %r4, 0;
	@%p14 bra 	$L__BB0_18;
	add.s32 	%r64, %r4, -1;
	setp.lt.u32 	%p15, %r64, 3;
	@%p15 bra 	$L__BB0_13;
	add.s32 	%r65, %r84, %r7;
	mul.wide.u32 	%rd57, %r65, 4;
	add.s64 	%rd58, %rd2, %rd57;
	ld.global.f32 	%f40, [%rd58];
	mad.lo.s32 	%r66, %r84, %r31, %r8;
	mul.wide.u32 	%rd59, %r66, 4;
	add.s64 	%rd60, %rd1, %rd59;
	ld.global.f32 	%f41, [%rd60];
	fma.rn.f32 	%f42, %f40, %f41, %f66;
	cvt.u64.u32 	%rd61, %r7;
	cvt.u64.u32 	%rd62, %r84;
	add.s64 	%rd63, %rd62, %rd61;
	shl.b64 	%rd64, %rd63, 2;
	add.s64 	%rd65, %rd2, %rd64;
	ld.global.f32 	%f43, [%rd65+4];
	add.s32 	%r67, %r66, %r31;
	mul.wide.u32 	%rd66, %r67, 4;
	add.s64 	%rd67, %rd1, %rd66;
	ld.global.f32 	%f44, [%rd67];
	fma.rn.f32 	%f45, %f43, %f44, %f42;
	ld.global.f32 	%f46, [%rd65+8];
	add.s32 	%r68, %r67, %r31;
	mul.wide.u32 	%rd68, %r68, 4;
	add.s64 	%rd69, %rd1, %rd68;
	ld.global.f32 	%f47, [%rd69];
	fma.rn.f32 	%f48, %f46, %f47, %f45;
	ld.global.f32 	%f49, [%rd65+12];
	add.s32 	%r69, %r68, %r31;
	mul.wide.u32 	%rd70, %r69, 4;
	add.s64 	%rd71, %rd1, %rd70;
	ld.global.f32 	%f50, [%rd71];
	fma.rn.f32 	%f66, %f49, %f50, %f48;
	add.s32 	%r84, %r84, 4;
$L__BB0_13:
	and.b32  	%r70, %r31, 3;
	setp.eq.s32 	%p16, %r70, 0;
	@%p16 bra 	$L__BB0_18;
	setp.eq.s32 	%p17, %r70, 1;
	@%p17 bra 	$L__BB0_16;
	add.s32 	%r71, %r84, %r7;
	mul.wide.u32 	%rd72, %r71, 4;
	add.s64 	%rd73, %rd2, %rd72;
	ld.global.f32 	%f52, [%rd73];
	mad.lo.s32 	%r72, %r84, %r31, %r8;
	mul.wide.u32 	%rd74, %r72, 4;
	add.s64 	%rd75, %rd1, %rd74;
	ld.global.f32 	%f53, [%rd75];
	fma.rn.f32 	%f54, %f52, %f53, %f66;
	cvt.u64.u32 	%rd76, %r7;
	cvt.u64.u32 	%rd77, %r84;
	add.s64 	%rd78, %rd77, %rd76;
	shl.b64 	%rd79, %rd78, 2;
	add.s64 	%rd80, %rd2, %rd79;
	ld.global.f32 	%f55, [%rd80+4];
	add.s32 	%r73, %r72, %r31;
	mul.wide.u32 	%rd81, %r73, 4;
	add.s64 	%rd82, %rd1, %rd81;
	ld.global.f32 	%f56, [%rd82];
	fma.rn.f32 	%f66, %f55, %f56, %f54;
	add.s32 	%r84, %r84, 2;
$L__BB0_16:
	and.b32  	%r74, %r31, 1;
	setp.eq.b32 	%p18, %r74, 1;
	not.pred 	%p19, %p18;
	@%p19 bra 	$L__BB0_18;
	add.s32 	%r75, %r84, %r7;
	mul.wide.u32 	%rd83, %r75, 4;
	add.s64 	%rd84, %rd2, %rd83;
	ld.global.f32 	%f57, [%rd84];
	mad.lo.s32 	%r76, %r84, %r31, %r8;
	mul.wide.u32 	%rd85, %r76, 4;
	add.s64 	%rd86, %rd1, %rd85;
	ld.global.f32 	%f58, [%rd86];
	fma.rn.f32 	%f66, %f57, %f58, %f66;
$L__BB0_18:
	add.s32 	%r77, %r8, %r6;
	mul.wide.u32 	%rd87, %r77, 4;
	add.s64 	%rd88, %rd3, %rd87;
	st.global.f32 	[%rd88], %f66;
	add.s32 	%r80, %r80, 32;
	setp.lt.u32 	%p20, %r80, %r3;
	@%p20 bra 	$L__BB0_7;
	bra.uni 	$L__BB0_28;
$L__BB0_19:
	setp.lt.s32 	%p5, %r32, 1;
	@%p5 bra 	$L__BB0_28;
	not.b32 	%r37, %r1;
	add.s32 	%r21, %r3, %r37;
	shr.u32 	%r38, %r21, 5;
	add.s32 	%r22, %r38, 1;
	setp.lt.u32 	%p6, %r21, 96;
	mov.u32 	%r88, %r1;
	@%p6 bra 	$L__BB0_23;
	and.b32  	%r23, %r22, 268435452;
	mov.b32 	%r87, 0;
	mov.u32 	%r88, %r1;
$L__BB0_22:
	.pragma "nounroll";
	cvt.s64.s32 	%rd11, %r88;
	add.s64 	%rd12, %rd11, %rd4;
	shl.b64 	%rd13, %rd12, 2;
	add.s64 	%rd14, %rd3, %rd13;
	mov.b32 	%r40, 0;
	st.global.u32 	[%rd14], %r40;
	add.s32 	%r41, %r88, 32;
	cvt.s64.s32 	%rd15, %r41;
	add.s64 	%rd16, %rd15, %rd4;
	shl.b64 	%rd17, %rd16, 2;
	add.s64 	%rd18, %rd3, %rd17;
	st.global.u32 	[%rd18], %r40;
	add.s32 	%r42, %r88, 64;
	cvt.s64.s32 	%rd19, %r42;
	add.s64 	%rd20, %rd19, %rd4;
	shl.b64 	%rd21, %rd20, 2;
	add.s64 	%rd22, %rd3, %rd21;
	st.global.u32 	[%rd22], %r40;
	add.s32 	%r43, %r88, 96;
	cvt.s64.s32 	%rd23, %r43;
	add.s64 	%rd24, %rd23, %rd4;
	shl.b64 	%rd25, %rd24, 2;
	add.s64 	%rd26, %rd3, %rd25;
	st.global.u32 	[%rd26], %r40;
	add.s32 	%r88, %r88, 128;
	add.s32 	%r87, %r87, 4;
	setp.ne.s32 	%p7, %r87, %r23;
	@%p7 bra 	$L__BB0_22;
$L__BB0_23:
	and.b32  	%r44, %r22, 3;
	setp.eq.s32 	%p8, %r44, 0;
	@%p8 bra 	$L__BB0_28;
	setp.eq.s32 	%p9, %r44, 1;
	@%p9 bra 	$L__BB0_26;
	cvt.s64.s32 	%rd27, %r88;
	add.s64 	%rd28, %rd27, %rd4;
	shl.b64 	%rd29, %rd28, 2;
	add.s64 	%rd30, %rd3, %rd29;
	mov.b32 	%r45, 0;
	st.global.u32 	[%rd30], %r45;
	add.s32 	%r46, %r88, 32;
	cvt.s64.s32 	%rd31, %r46;
	add.s64 	%rd32, %rd31, %rd4;
	shl.b64 	%rd33, %rd32, 2;
	add.s64 	%rd34, %rd3, %rd33;
	st.global.u32 	[%rd34], %r45;
	add.s32 	%r88, %r88, 64;
$L__BB0_26:
	and.b32  	%r47, %r21, 32;
	setp.ne.s32 	%p10, %r47, 0;
	@%p10 bra 	$L__BB0_28;
	cvt.s64.s32 	%rd35, %r88;
	add.s64 	%rd36, %rd35, %rd4;
	shl.b64 	%rd37, %rd36, 2;
	add.s64 	%rd38, %rd3, %rd37;
	mov.b32 	%r48, 0;
	st.global.u32 	[%rd38], %r48;
$L__BB0_28:
	setp.ne.s32 	%p21, %r1, 0;
	// begin inline asm
	mov.u64 %rd89, %globaltimer;
	// end inline asm
	@%p21 bra 	$L__BB0_30;
	add.u64 	%rd90, %SP, 0;
	add.u64 	%rd91, %SPL, 0;
	sub.s64 	%rd92, %rd89, %rd10;
	st.local.u32 	[%rd91], %r2;
	st.local.u64 	[%rd91+8], %rd92;
	mov.u64 	%rd93, $str;
	cvta.global.u64 	%rd94, %rd93;
	{ // callseq 0, 0
	.param .b64 param0;
	st.param.b64 	[param0], %rd94;
	.param .b64 param1;
	st.param.b64 	[param1], %rd90;
	.param .b32 retval0;
	call.uni (retval0), 
	vprintf, 
	(
	param0, 
	param1
	);
	ld.param.b32 	%r78, [retval0];
	} // callseq 0
$L__BB0_30:
	ret;

}


// ===== COMPILED SASS (sm_100) =====

	.target	sm_100

	.elftype	@"ET_EXEC"


//--------------------- .note.nv.tkinfo           --------------------------
	.section	.note.nv.tkinfo,"",@"SHT_NOTE"
	.sectionflags	@"SHF_NOTE_NV_TKINFO"
	.tkinfo
        /*0018*/ 	.word	0x00000002
        /*0030*/ 	.string	""
        /*0030*/ 	.string	"ptxas"
        /*0030*/ 	.string	"Cuda compilation tools, release 13.0, V13.0.88"
        /*0030*/ 	.string	"Build cuda_13.0.r13.0/compiler.36424714_0"
        /*0030*/ 	.string	"-arch sm_100 -m 64 "



//--------------------- .note.nv.cuinfo           --------------------------
	.section	.note.nv.cuinfo,"",@"SHT_NOTE"
	.sectionflags	@"SHF_NOTE_NV_CUINFO"
        /*0018*/ 	.short	0x0002
        /*001a*/ 	.short	0x0064
        /*001c*/ 	.short	0x0082
	.zero		2


//--------------------- .nv.info                  --------------------------
	.section	.nv.info,"",@"SHT_CUDA_INFO"
	.align	4


	//----- nvinfo : EIATTR_REGCOUNT
	.align		4
        /*0000*/ 	.byte	0x04, 0x2f
        /*0002*/ 	.short	(.L_2 - .L_1)
	.align		4
.L_1:
        /*0004*/ 	.word	index@(_Z10testKernelPKfS0_Pfiii)
        /*0008*/ 	.word	0x00000028


	//----- nvinfo : EIATTR_FRAME_SIZE
	.align		4
.L_2:
        /*000c*/ 	.byte	0x04, 0x11
        /*000e*/ 	.short	(.L_4 - .L_3)
	.align		4
.L_3:
        /*0010*/ 	.word	index@(_Z10testKernelPKfS0_Pfiii)
        /*0014*/ 	.word	0x00000010


	//----- nvinfo : EIATTR_MIN_STACK_SIZE
	.align		4
.L_4:
        /*0018*/ 	.byte	0x04, 0x12
        /*001a*/ 	.short	(.L_6 - .L_5)
	.align		4
.L_5:
        /*001c*/ 	.word	index@(_Z10testKernelPKfS0_Pfiii)
        /*0020*/ 	.word	0x00000010
.L_6:


//--------------------- .nv.compat                --------------------------
	.section	.nv.compat,"",@"SHT_CUDA_COMPAT_INFO"
	.align	4
        /*0000*/ 	.byte	0x02, 0x09, 0x00, 0x00, 0x02, 0x02, 0x01, 0x00, 0x02, 0x05, 0x05, 0x00, 0x03, 0x07, 0x01, 0x01
        /*0010*/ 	.byte	0x02, 0x03, 0x00, 0x00, 0x02, 0x06, 0x01, 0x00, 0x04, 0x0b, 0x08, 0x00, 0x09, 0x00, 0x00, 0x00
        /*0020*/ 	.byte	0x00, 0x00, 0x00, 0x00


//--------------------- .nv.info._Z10testKernelPKfS0_Pfiii --------------------------
	.section	.nv.info._Z10testKernelPKfS0_Pfiii,"",@"SHT_CUDA_INFO"
	.sectionflags	@""
	.align	4


	//----- nvinfo : EIATTR_CUDA_API_VERSION
	.align		4
        /*0000*/ 	.byte	0x04, 0x37
        /*0002*/ 	.short	(.L_8 - .L_7)
.L_7:
        /*0004*/ 	.word	0x00000082


	//----- nvinfo : EIATTR_KPARAM_INFO
	.align		4
.L_8:
        /*0008*/ 	.byte	0x04, 0x17
        /*000a*/ 	.short	(.L_10 - .L_9)
.L_9:
        /*000c*/ 	.word	0x00000000
        /*0010*/ 	.short	0x0005
        /*0012*/ 	.short	0x0020
        /*0014*/ 	.byte	0x00, 0xf0, 0x11, 0x00


	//----- nvinfo : EIATTR_KPARAM_INFO
	.align		4
.L_10:
        /*0018*/ 	.byte	0x04, 0x17
        /*001a*/ 	.short	(.L_12 - .L_11)
.L_11:
        /*001c*/ 	.word	0x00000000
        /*0020*/ 	.short	0x0004
        /*0022*/ 	.short	0x001c
        /*0024*/ 	.byte	0x00, 0xf0, 0x11, 0x00


	//----- nvinfo : EIATTR_KPARAM_INFO
	.align		4
.L_12:
        /*0028*/ 	.byte	0x04, 0x17
        /*002a*/ 	.short	(.L_14 - .L_13)
.L_13:
        /*002c*/ 	.word	0x00000000
        /*0030*/ 	.short	0x0003
        /*0032*/ 	.short	0x0018
        /*0034*/ 	.byte	0x00, 0xf0, 0x11, 0x00


	//----- nvinfo : EIATTR_KPARAM_INFO
	.align		4
.L_14:
        /*0038*/ 	.byte	0x04, 0x17
        /*003a*/ 	.short	(.L_16 - .L_15)
.L_15:
        /*003c*/ 	.word	0x00000000
        /*0040*/ 	.short	0x0002
        /*0042*/ 	.short	0x0010
        /*0044*/ 	.byte	0x00, 0xf5, 0x21, 0x00


	//----- nvinfo : EIATTR_KPARAM_INFO
	.align		4
.L_16:
        /*0048*/ 	.byte	0x04, 0x17
        /*004a*/ 	.short	(.L_18 - .L_17)
.L_17:
        /*004c*/ 	.word	0x00000000
        /*0050*/ 	.short	0x0001
        /*0052*/ 	.short	0x0008
        /*0054*/ 	.byte	0x00, 0xf5, 0x21, 0x00


	//----- nvinfo : EIATTR_KPARAM_INFO
	.align		4
.L_18:
        /*0058*/ 	.byte	0x04, 0x17
        /*005a*/ 	.short	(.L_20 - .L_19)
.L_19:
        /*005c*/ 	.word	0x00000000
        /*0060*/ 	.short	0x0000
        /*0062*/ 	.short	0x0000
        /*0064*/ 	.byte	0x00, 0xf5, 0x21, 0x00


	//----- nvinfo : EIATTR_SPARSE_MMA_MASK
	.align		4
.L_20:
        /*0068*/ 	.byte	0x03, 0x50
        /*006a*/ 	.short	0x0000


	//----- nvinfo : EIATTR_MAXREG_COUNT
	.align		4
        /*006c*/ 	.byte	0x03, 0x1b
        /*006e*/ 	.short	0x00ff


	//----- nvinfo : EIATTR_EXTERNS
	.align		4
        /*0070*/ 	.byte	0x04, 0x0f
        /*0072*/ 	.short	(.L_22 - .L_21)


	//   ....[0]....
	.align		4
.L_21:
        /*0074*/ 	.word	index@(vprintf)


	//----- nvinfo : EIATTR_MERCURY_ISA_VERSION
	.align		4
.L_22:
        /*0078*/ 	.byte	0x03, 0x5f
        /*007a*/ 	.short	0x0101


	//----- nvinfo : EIATTR_COOP_GROUP_MASK_REGIDS
	.align		4
        /*007c*/ 	.byte	0x04, 0x29
        /*007e*/ 	.short	(.L_24 - .L_23)


	//   ....[0]....
.L_23:
        /*0080*/ 	.word	0xffffffff


	//   ....[1]....
        /*0084*/ 	.word	0x0500000f


	//----- nvinfo : EIATTR_COOP_GROUP_INSTR_OFFSETS
	.align		4
.L_24:
        /*0088*/ 	.byte	0x04, 0x28
        /*008a*/ 	.short	(.L_26 - .L_25)


	//   ....[0]....
.L_25:
        /*008c*/ 	.word	0x00000170


	//   ....[1]....
        /*0090*/ 	.word	0x000014f0


	//----- nvinfo : EIATTR_VRC_CTA_INIT_COUNT
	.align		4
.L_26:
        /*0094*/ 	.byte	0x02, 0x4a
	.zero		1
	.zero		1


	//----- nvinfo : EIATTR_SYSCALL_OFFSETS
	.align		4
        /*0098*/ 	.byte	0x04, 0x46
        /*009a*/ 	.short	(.L_28 - .L_27)


	//   ....[0]....
.L_27:
        /*009c*/ 	.word	0x000014a0


	//----- nvinfo : EIATTR_EXIT_INSTR_OFFSETS
	.align		4
.L_28:
        /*00a0*/ 	.byte	0x04, 0x1c
        /*00a2*/ 	.short	(.L_30 - .L_29)


	//   ....[0]....
.L_29:
        /*00a4*/ 	.word	0x000000a0


	//   ....[1]....
        /*00a8*/ 	.word	0x000013f0


	//   ....[2]....
        /*00ac*/ 	.word	0x000014b0


	//----- nvinfo : EIATTR_CRS_STACK_SIZE
	.align		4
.L_30:
        /*00b0*/ 	.byte	0x04, 0x1e
        /*00b2*/ 	.short	(.L_32 - .L_31)
.L_31:
        /*00b4*/ 	.word	0x00000000


	//----- nvinfo : EIATTR_CBANK_PARAM_SIZE
	.align		4
.L_32:
        /*00b8*/ 	.byte	0x03, 0x19
        /*00ba*/ 	.short	0x0024


	//----- nvinfo : EIATTR_PARAM_CBANK
	.align		4
        /*00bc*/ 	.byte	0x04, 0x0a
        /*00be*/ 	.short	(.L_34 - .L_33)
	.align		4
.L_33:
        /*00c0*/ 	.word	index@(.nv.constant0._Z10testKernelPKfS0_Pfiii)
        /*00c4*/ 	.short	0x0380
        /*00c6*/ 	.short	0x0024


	//----- nvinfo : EIATTR_SW_WAR
	.align		4
.L_34:
        /*00c8*/ 	.byte	0x04, 0x36
        /*00ca*/ 	.short	(.L_36 - .L_35)
.L_35:
        /*00cc*/ 	.word	0x00000008
.L_36:


//--------------------- .nv.callgraph             --------------------------
	.section	.nv.callgraph,"",@"SHT_CUDA_CALLGRAPH"
	.align	4
	.sectionentsize	8
	.align		4
        /*0000*/ 	.word	0x00000000
	.align		4
        /*0004*/ 	.word	0xffffffff
	.align		4
        /*0008*/ 	.word	index@(_Z10testKernelPKfS0_Pfiii)
	.align		4
        /*000c*/ 	.word	index@(vprintf)
	.align		4
        /*0010*/ 	.word	0x00000000
	.align		4
        /*0014*/ 	.word	0xfffffffe
	.align		4
        /*0018*/ 	.word	0x00000000
	.align		4
        /*001c*/ 	.word	0xfffffffd
	.align		4
        /*0020*/ 	.word	0x00000000
	.align		4
        /*0024*/ 	.word	0xfffffffc


//--------------------- .nv.constant4             --------------------------
	.section	.nv.constant4,"a",@progbits
	.align	8
	.align		8
.nv.constant4:
        /*0000*/ 	.dword	vprintf
	.align		8
        /*0008*/ 	.dword	$str


//--------------------- .text._Z10testKernelPKfS0_Pfiii --------------------------
	.section	.text._Z10testKernelPKfS0_Pfiii,"ax",@progbits
	.align	128
        .global         _Z10testKernelPKfS0_Pfiii
        .type           _Z10testKernelPKfS0_Pfiii,@function
        .size           _Z10testKernelPKfS0_Pfiii,(.L_x_23 - _Z10testKernelPKfS0_Pfiii)
        .other          _Z10testKernelPKfS0_Pfiii,@"STO_CUDA_ENTRY STV_DEFAULT"
_Z10testKernelPKfS0_Pfiii:
.text._Z10testKernelPKfS0_Pfiii:
[----:B------:R-:W0:Y:S01]  /*0000*/  LDC R1, c[0x0][0x37c] ;  /* 0x0000df00ff017b82 */ /* 0x000e220000000800 */
[----:B------:R-:W1:Y:S01]  /*0010*/  S2R R2, SR_TID.X ;  /* 0x0000000000027919 */ /* 0x000e620000002100 */
[----:B------:R-:W2:Y:S01]  /*0020*/  LDCU UR6, c[0x0][0x3a0] ;  /* 0x00007400ff0677ac */ /* 0x000ea20008000800 */
[----:B0-----:R-:W-:Y:S01]  /*0030*/  VIADD R1, R1, 0xfffffff0 ;  /* 0xfffffff001017836 */ /* 0x001fe20000000000 */
[----:B------:R-:W0:Y:S01]  /*0040*/  LDCU UR4, c[0x0][0x2f8] ;  /* 0x00005f00ff0477ac */ /* 0x000e220008000800 */
[----:B------:R-:W3:Y:S03]  /*0050*/  LDCU UR5, c[0x0][0x2fc] ;  /* 0x00005f80ff0577ac */ /* 0x000ee60008000800 */
[----:B0-----:R-:W-:-:S05]  /*0060*/  IADD3 R6, P1, PT, R1, UR4, RZ ;  /* 0x0000000401067c10 */ /* 0x001fca000ff3e0ff */
[----:B---3--:R-:W-:Y:S01]  /*0070*/  IMAD.X R7, RZ, RZ, UR5, P1 ;  /* 0x00000005ff077e24 */ /* 0x008fe200088e06ff */
[----:B-1----:R-:W-:-:S04]  /*0080*/  SHF.R.U32.HI R0, RZ, 0x5, R2 ;  /* 0x00000005ff007819 */ /* 0x002fc80000011602 */
[----:B--2---:R-:W-:-:S13]  /*0090*/  ISETP.GE.AND P0, PT, R0, UR6, PT ;  /* 0x0000000600007c0c */ /* 0x004fda000bf06270 */
[----:B------:R-:W-:Y:S05]  /*00a0*/  @P0 EXIT ;  /* 0x000000000000094d */ /* 0x000fea0003800000 */
[----:B------:R-:W0:Y:S01]  /*00b0*/  LDC R8, c[0x0][0x398] ;  /* 0x0000e600ff087b82 */ /* 0x000e220000000800 */
[----:B------:R-:W-:Y:S01]  /*00c0*/  LOP3.LUT R2, R2, 0x1f, RZ, 0xc0, !PT ;  /* 0x0000001f02027812 */ /* 0x000fe200078ec0ff */
[----:B------:R-:W-:Y:S03]  /*00d0*/  BSSY B0, `(.L_x_0) ;  /* 0x0000006000007945 */ /* 0x000fe60003800000 */
[----:B------:R-:W-:Y:S01]  /*00e0*/  ISETP.NE.AND P0, PT, R2, RZ, PT ;  /* 0x000000ff0200720c */ /* 0x000fe20003f05270 */
[----:B0-----:R-:W-:-:S12]  /*00f0*/  IMAD R3, R8, R8, RZ ;  /* 0x0000000808037224 */ /* 0x001fd800078e02ff */
[----:B------:R-:W-:Y:S05]  /*0100*/  @P0 BRA `(.L_x_1) ;  /* 0x0000000000080947 */ /* 0x000fea0003800000 */
[----:B------:R-:W-:Y:S05]  /*0110*/  NANOSLEEP 0x2710 ;  /* 0x000027100000795d */ /* 0x000fea0003800000 */
[----:B------:R-:W-:Y:S01]  /*0120*/  NOP ;  /* 0x0000000000007918 */ /* 0x000fe20000000000 */
.L_x_1:
[----:B------:R-:W-:Y:S05]  /*0130*/  BSYNC B0 ;  /* 0x0000000000007941 */ /* 0x000fea0003800000 */
.L_x_0:
[----:B------:R-:W-:Y:S01]  /*0140*/  UMOV UR4, 0xffffffff ;  /* 0xffffffff00047882 */ /* 0x000fe20000000000 */
[----:B------:R-:W-:Y:S02]  /*0150*/  IMAD R4, R0, R3, RZ ;  /* 0x0000000300047224 */ /* 0x000fe400078e02ff */
[----:B------:R-:W-:Y:S05]  /*0160*/  BRA.DIV UR4, `(.L_x_2) ;  /* 0x0000001204d47947 */ /* 0x000fea000b800000 */
[----:B------:R-:W-:Y:S01]  /*0170*/  NOP ;  /* 0x0000000000007918 */ /* 0x000fe20000000000 */
.L_x_21:
[----:B------:R-:W-:Y:S02]  /*0180*/  CS2R R18, SR_GLOBALTIMERLO ;  /* 0x0000000000127805 */ /* 0x000fe40000015200 */
[----:B------:R-:W-:Y:S01]  /*0190*/  ISETP.GE.U32.AND P0, PT, R2, R3, PT ;  /* 0x000000030200720c */ /* 0x000fe20003f06070 */
[----:B------:R-:W-:-:S12]  /*01a0*/  BSSY.RECONVERGENT B0, `(.L_x_3) ;  /* 0x0000122000007945 */ /* 0x000fd80003800200 */
[----:B------:R-:W-:Y:S05]  /*01b0*/  @P0 BRA `(.L_x_4) ;  /* 0x0000001000800947 */ /* 0x000fea0003800000 */
[----:B------:R-:W0:Y:S01]  /*01c0*/  LDC.64 R16, c[0x0][0x358] ;  /* 0x0000d600ff107b82 */ /* 0x000e220000000a00 */
[----:B------:R-:W-:-:S13]  /*01d0*/  ISETP.GE.AND P0, PT, R8, 0x1, PT ;  /* 0x000000010800780c */ /* 0x000fda0003f06270 */
[----:B------:R-:W-:Y:S05]  /*01e0*/  @!P0 BRA `(.L_x_5) ;  /* 0x0000000c002c8947 */ /* 0x000fea0003800000 */
[----:B------:R-:W1:Y:S01]  /*01f0*/  LDCU UR4, c[0x0][0x39c] ;  /* 0x00007380ff0477ac */ /* 0x000e620008000800 */
[----:B------:R-:W-:Y:S01]  /*0200*/  BSSY.RECONVERGENT B1, `(.L_x_6) ;  /* 0x00000c8000017945 */ /* 0x000fe20003800200 */
[----:B-1----:R-:W-:-:S09]  /*0210*/  UISETP.GE.AND UP0, UPT, UR4, 0x1, UPT ;  /* 0x000000010400788c */ /* 0x002fd2000bf06270 */
[----:B------:R-:W-:Y:S05]  /*0220*/  BRA.U !UP0, `(.L_x_7) ;  /* 0x0000000d08147547 */ /* 0x000fea000b800000 */
[C---:B------:R-:W-:Y:S01]  /*0230*/  LOP3.LUT R5, R8.reuse, 0x7, RZ, 0xc0, !PT ;  /* 0x0000000708057812 */ /* 0x040fe200078ec0ff */
[----:B------:R-:W-:Y:S02]  /*0240*/  VIADD R8, R8, 0xffffffff ;  /* 0xffffffff08087836 */ /* 0x000fe40000000000 */
[----:B------:R-:W-:-:S07]  /*0250*/  IMAD.MOV.U32 R10, RZ, RZ, R2 ;  /* 0x000000ffff0a7224 */ /* 0x000fce00078e0002 */
.L_x_12:
[----:B-1----:R-:W1:Y:S01]  /*0260*/  LDC R9, c[0x0][0x398] ;  /* 0x0000e600ff097b82 */ /* 0x002e620000000800 */
[----:B------:R-:W-:Y:S01]  /*0270*/  ISETP.NE.AND P2, PT, R5, RZ, PT ;  /* 0x000000ff0500720c */ /* 0x000fe20003f45270 */
[----:B-1----:R-:W1:Y:S01]  /*0280*/  I2F.U32.RP R11, R9 ;  /* 0x00000009000b7306 */ /* 0x002e620000209000 */
[----:B------:R-:W-:-:S07]  /*0290*/  ISETP.NE.U32.AND P1, PT, R9, RZ, PT ;  /* 0x000000ff0900720c */ /* 0x000fce0003f25070 */
[----:B-1----:R-:W1:Y:S02]  /*02a0*/  MUFU.RCP R11, R11 ;  /* 0x0000000b000b7308 */ /* 0x002e640000001000 */
[----:B-1----:R-:W-:-:S06]  /*02b0*/  VIADD R12, R11, 0xffffffe ;  /* 0x0ffffffe0b0c7836 */ /* 0x002fcc0000000000 */
[----:B------:R1:W2:Y:S02]  /*02c0*/  F2I.FTZ.U32.TRUNC.NTZ R13, R12 ;  /* 0x0000000c000d7305 */ /* 0x0002a4000021f000 */
[----:B-1----:R-:W-:Y:S02]  /*02d0*/  IMAD.MOV.U32 R12, RZ, RZ, RZ ;  /* 0x000000ffff0c7224 */ /* 0x002fe400078e00ff */
[----:B--2---:R-:W-:-:S04]  /*02e0*/  IMAD.MOV R14, RZ, RZ, -R13 ;  /* 0x000000ffff0e7224 */ /* 0x004fc800078e0a0d */
[----:B------:R-:W-:-:S04]  /*02f0*/  IMAD R15, R14, R9, RZ ;  /* 0x000000090e0f7224 */ /* 0x000fc800078e02ff */
[----:B------:R-:W-:Y:S01]  /*0300*/  IMAD.HI.U32 R13, R13, R15, R12 ;  /* 0x0000000f0d0d7227 */ /* 0x000fe200078e000c */
[----:B------:R-:W-:-:S05]  /*0310*/  CS2R R14, SRZ ;  /* 0x00000000000e7805 */ /* 0x000fca000001ff00 */
[----:B------:R-:W-:-:S04]  /*0320*/  IMAD.HI.U32 R13, R13, R10, RZ ;  /* 0x0000000a0d0d7227 */ /* 0x000fc800078e00ff */
[----:B------:R-:W-:-:S04]  /*0330*/  IMAD.MOV R13, RZ, RZ, -R13 ;  /* 0x000000ffff0d7224 */ /* 0x000fc800078e0a0d */
[----:B------:R-:W-:-:S05]  /*0340*/  IMAD R26, R9, R13, R10 ;  /* 0x0000000d091a7224 */ /* 0x000fca00078e020a */
[----:B------:R-:W-:-:S13]  /*0350*/  ISETP.GE.U32.AND P0, PT, R26, R9, PT ;  /* 0x000000091a00720c */ /* 0x000fda0003f06070 */
[----:B------:R-:W-:-:S05]  /*0360*/  @P0 IMAD.IADD R26, R26, 0x1, -R9 ;  /* 0x000000011a1a0824 */ /* 0x000fca00078e0a09 */
[----:B------:R-:W-:-:S13]  /*0370*/  ISETP.GE.U32.AND P0, PT, R26, R9, PT ;  /* 0x000000091a00720c */ /* 0x000fda0003f06070 */
[----:B------:R-:W-:Y:S01]  /*0380*/  @P0 IMAD.IADD R26, R26, 0x1, -R9 ;  /* 0x000000011a1a0824 */ /* 0x000fe200078e0a09 */
[----:B------:R-:W-:Y:S02]  /*0390*/  @!P1 LOP3.LUT R26, RZ, R9, RZ, 0x33, !PT ;  /* 0x00000009ff1a9212 */ /* 0x000fe400078e33ff */
[----:B------:R-:W-:-:S03]  /*03a0*/  ISETP.GE.U32.AND P1, PT, R8, 0x7, PT ;  /* 0x000000070800780c */ /* 0x000fc60003f26070 */
[C-C-:B------:R-:W-:Y:S02]  /*03b0*/  IMAD.IADD R11, R10.reuse, 0x1, -R26.reuse ;  /* 0x000000010a0b7824 */ /* 0x140fe400078e0a1a */
[----:B------:R-:W-:Y:S02]  /*03c0*/  VIADD R10, R10, 0x20 ;  /* 0x000000200a0a7836 */ /* 0x000fe40000000000 */
[C---:B------:R-:W-:Y:S02]  /*03d0*/  IMAD.IADD R26, R4.reuse, 0x1, R26 ;  /* 0x00000001041a7824 */ /* 0x040fe400078e021a */
[----:B------:R-:W-:Y:S01]  /*03e0*/  IMAD.IADD R13, R4, 0x1, R11 ;  /* 0x00000001040d7824 */ /* 0x000fe200078e020b */
[----:B------:R-:W-:-:S03]  /*03f0*/  ISETP.GE.U32.AND P0, PT, R10, R3, PT ;  /* 0x000000030a00720c */ /* 0x000fc60003f06070 */
[----:B------:R-:W-:Y:S10]  /*0400*/  @!P1 BRA `(.L_x_8) ;  /* 0x0000000400109947 */ /* 0x000ff40003800000 */
[----:B------:R-:W-:Y:S01]  /*0410*/  LOP3.LUT R14, R9, 0x7ffffff8, RZ, 0xc0, !PT ;  /* 0x7ffffff8090e7812 */ /* 0x000fe200078ec0ff */
[----:B------:R-:W-:Y:S01]  /*0420*/  BSSY.RECONVERGENT B2, `(.L_x_8) ;  /* 0x0000042000027945 */ /* 0x000fe20003800200 */
[----:B------:R-:W-:Y:S02]  /*0430*/  IMAD.MOV.U32 R15, RZ, RZ, RZ ;  /* 0x000000ffff0f7224 */ /* 0x000fe400078e00ff */
[----:B------:R-:W-:Y:S02]  /*0440*/  IMAD.MOV.U32 R30, RZ, RZ, RZ ;  /* 0x000000ffff1e7224 */ /* 0x000fe400078e00ff */
[----:B------:R-:W-:-:S07]  /*0450*/  IMAD.MOV R12, RZ, RZ, -R14 ;  /* 0x000000ffff0c7224 */ /* 0x000fce00078e0a0e */
.L_x_9:
[----:B------:R-:W1:Y:S01]  /*0460*/  LDC.64 R20, c[0x0][0x388] ;  /* 0x0000e200ff147b82 */ /* 0x000e620000000a00 */
[----:B0-----:R-:W-:Y:S01]  /*0470*/  R2UR UR6, R16 ;  /* 0x00000000100672ca */ /* 0x001fe200000e0000 */
[----:B------:R-:W-:Y:S01]  /*0480*/  IMAD R24, R30, R9, R26 ;  /* 0x000000091e187224 */ /* 0x000fe200078e021a */
[----:B------:R-:W-:Y:S01]  /*0490*/  R2UR UR7, R17 ;  /* 0x00000000110772ca */ /* 0x000fe200000e0000 */
[----:B------:R-:W-:Y:S01]  /*04a0*/  IMAD.IADD R23, R13, 0x1, R30 ;  /* 0x000000010d177824 */ /* 0x000fe200078e021e */
[----:B------:R-:W-:Y:S01]  /*04b0*/  R2UR UR4, R16 ;  /* 0x00000000100472ca */ /* 0x000fe200000e0000 */
[----:B------:R-:W-:Y:S01]  /*04c0*/  IMAD.IADD R31, R24, 0x1, R9 ;  /* 0x00000001181f7824 */ /* 0x000fe200078e0209 */
[C---:B------:R-:W-:Y:S01]  /*04d0*/  R2UR UR5, R17.reuse ;  /* 0x00000000110572ca */ /* 0x040fe200000e0000 */
[----:B------:R-:W0:Y:S01]  /*04e0*/  LDC.64 R28, c[0x0][0x380] ;  /* 0x0000e000ff1c7b82 */ /* 0x000e220000000a00 */
[----:B------:R-:W-:Y:S02]  /*04f0*/  R2UR UR10, R16 ;  /* 0x00000000100a72ca */ /* 0x000fe400000e0000 */
[----:B------:R-:W-:-:S02]  /*0500*/  R2UR UR11, R17 ;  /* 0x00000000110b72ca */ /* 0x000fc400000e0000 */
[C---:B------:R-:W-:Y:S02]  /*0510*/  R2UR UR8, R16.reuse ;  /* 0x00000000100872ca */ /* 0x040fe400000e0000 */
[C---:B------:R-:W-:Y:S02]  /*0520*/  R2UR UR9, R17.reuse ;  /* 0x00000000110972ca */ /* 0x040fe400000e0000 */
[C---:B------:R-:W-:Y:S02]  /*0530*/  R2UR UR12, R16.reuse ;  /* 0x00000000100c72ca */ /* 0x040fe400000e0000 */
[C---:B------:R-:W-:Y:S02]  /*0540*/  R2UR UR13, R17.reuse ;  /* 0x00000000110d72ca */ /* 0x040fe400000e0000 */
[----:B------:R-:W-:Y:S02]  /*0550*/  R2UR UR14, R16 ;  /* 0x00000000100e72ca */ /* 0x000fe400000e0000 */
[----:B------:R-:W-:Y:S01]  /*0560*/  R2UR UR15, R17 ;  /* 0x00000000110f72ca */ /* 0x000fe200000e0000 */
[----:B-1----:R-:W-:-:S06]  /*0570*/  IMAD.WIDE.U32 R24, R24, 0x4, R20 ;  /* 0x0000000418187825 */ /* 0x002fcc00078e0014 */
[----:B------:R-:W2:Y:S01]  /*0580*/  LDG.E R24, desc[UR6][R24.64] ;  /* 0x0000000618187981 */ /* 0x000ea2000c1e1900 */
[----:B0-----:R-:W-:-:S04]  /*0590*/  IMAD.WIDE.U32 R28, R23, 0x4, R28 ;  /* 0x00000004171c7825 */ /* 0x001fc800078e001c */
[C---:B------:R-:W-:Y:S01]  /*05a0*/  IMAD.WIDE.U32 R22, R31.reuse, 0x4, R20 ;  /* 0x000000041f167825 */ /* 0x040fe200078e0014 */
[----:B------:R-:W2:Y:S04]  /*05b0*/  LDG.E R34, desc[UR4][R28.64] ;  /* 0x000000041c227981 */ /* 0x000ea8000c1e1900 */
[----:B------:R-:W3:Y:S01]  /*05c0*/  LDG.E R27, desc[UR8][R28.64+0x4] ;  /* 0x000004081c1b7981 */ /* 0x000ee2000c1e1900 */
[----:B------:R-:W-:-:S03]  /*05d0*/  IMAD.IADD R31, R31, 0x1, R9 ;  /* 0x000000011f1f7824 */ /* 0x000fc600078e0209 */
[----:B------:R-:W3:Y:S01]  /*05e0*/  LDG.E R22, desc[UR10][R22.64] ;  /* 0x0000000a16167981 */ /* 0x000ee2000c1e1900 */
[----:B------:R-:W-:-:S03]  /*05f0*/  IMAD.WIDE.U32 R32, R31, 0x4, R20 ;  /* 0x000000041f207825 */ /* 0x000fc600078e0014 */
[----:B------:R-:W4:Y:S04]  /*0600*/  LDG.E R36, desc[UR12][R28.64+0x8] ;  /* 0x0000080c1c247981 */ /* 0x000f28000c1e1900 */
[----:B------:R-:W4:Y:S01]  /*0610*/  LDG.E R32, desc[UR14][R32.64] ;  /* 0x0000000e20207981 */ /* 0x000f22000c1e1900 */
[----:B------:R-:W-:Y:S02]  /*0620*/  R2UR UR16, R16 ;  /* 0x00000000101072ca */ /* 0x000fe400000e0000 */
[----:B------:R-:W-:Y:S01]  /*0630*/  R2UR UR17, R17 ;  /* 0x00000000111172ca */ /* 0x000fe200000e0000 */
[----:B------:R-:W5:Y:S01]  /*0640*/  LDG.E R33, desc[UR8][R28.64+0x10] ;  /* 0x000010081c217981 */ /* 0x000f62000c1e1900 */
[----:B--2---:R-:W-:-:S11]  /*0650*/  FFMA R34, R34, R24, R15 ;  /* 0x0000001822227223 */ /* 0x004fd6000000000f */
[----:B------:R-:W2:Y:S01]  /*0660*/  LDG.E R15, desc[UR16][R28.64+0x1c] ;  /* 0x00001c101c0f7981 */ /* 0x000ea2000c1e1900 */
[----:B---3--:R-:W-:Y:S01]  /*0670*/  FFMA R27, R27, R22, R34 ;  /* 0x000000161b1b7223 */ /* 0x008fe20000000022 */
[--C-:B------:R-:W-:Y:S02]  /*0680*/  IMAD.IADD R22, R31, 0x1, R9.reuse ;  /* 0x000000011f167824 */ /* 0x100fe400078e0209 */
[----:B------:R-:W3:Y:S02]  /*0690*/  LDG.E R34, desc[UR4][R28.64+0xc] ;  /* 0x00000c041c227981 */ /* 0x000ee4000c1e1900 */
[C---:B------:R-:W-:Y:S02]  /*06a0*/  IMAD.IADD R35, R22.reuse, 0x1, R9 ;  /* 0x0000000116237824 */ /* 0x040fe400078e0209 */
[----:B------:R-:W2:Y:S01]  /*06b0*/  LDG.E R31, desc[UR14][R28.64+0x18] ;  /* 0x0000180e1c1f7981 */ /* 0x000ea2000c1e1900 */
[----:B------:R-:W-:-:S04]  /*06c0*/  IMAD.WIDE.U32 R22, R22, 0x4, R20 ;  /* 0x0000000416167825 */ /* 0x000fc800078e0014 */
[----:B------:R-:W-:-:S04]  /*06d0*/  IMAD.WIDE.U32 R24, R35, 0x4, R20 ;  /* 0x0000000423187825 */ /* 0x000fc800078e0014 */
[----:B----4-:R-:W-:Y:S01]  /*06e0*/  FFMA R27, R36, R32, R27 ;  /* 0x00000020241b7223 */ /* 0x010fe2000000001b */
[----:B------:R0:W3:Y:S01]  /*06f0*/  LDG.E R22, desc[UR6][R22.64] ;  /* 0x0000000616167981 */ /* 0x0000e2000c1e1900 */
[----:B------:R-:W-:-:S03]  /*0700*/  IMAD.IADD R35, R35, 0x1, R9 ;  /* 0x0000000123237824 */ /* 0x000fc600078e0209 */
[----:B------:R-:W5:Y:S01]  /*0710*/  LDG.E R24, desc[UR10][R24.64] ;  /* 0x0000000a18187981 */ /* 0x000f62000c1e1900 */
[----:B------:R-:W-:-:S03]  /*0720*/  IMAD.WIDE.U32 R36, R35, 0x4, R20 ;  /* 0x0000000423247825 */ /* 0x000fc600078e0014 */
[----:B------:R1:W4:Y:S01]  /*0730*/  LDG.E R32, desc[UR12][R28.64+0x14] ;  /* 0x0000140c1c207981 */ /* 0x000322000c1e1900 */
[----:B------:R-:W-:-:S03]  /*0740*/  IMAD.IADD R35, R35, 0x1, R9 ;  /* 0x0000000123237824 */ /* 0x000fc600078e0209 */
[----:B------:R-:W4:Y:S01]  /*0750*/  LDG.E R37, desc[UR4][R36.64] ;  /* 0x0000000424257981 */ /* 0x000f22000c1e1900 */
[C---:B0-----:R-:W-:Y:S02]  /*0760*/  IMAD.IADD R23, R35.reuse, 0x1, R9 ;  /* 0x0000000123177824 */ /* 0x041fe400078e0209 */
[----:B-1----:R-:W-:-:S04]  /*0770*/  IMAD.WIDE.U32 R28, R35, 0x4, R20 ;  /* 0x00000004231c7825 */ /* 0x002fc800078e0014 */
[----:B------:R-:W-:Y:S02]  /*0780*/  IMAD.WIDE.U32 R20, R23, 0x4, R20 ;  /* 0x0000000417147825 */ /* 0x000fe400078e0014 */
[----:B------:R-:W2:Y:S04]  /*0790*/  LDG.E R28, desc[UR6][R28.64] ;  /* 0x000000061c1c7981 */ /* 0x000ea8000c1e1900 */
[----:B------:R-:W2:Y:S01]  /*07a0*/  LDG.E R20, desc[UR8][R20.64] ;  /* 0x0000000814147981 */ /* 0x000ea2000c1e1900 */
[----:B------:R-:W-:-:S05]  /*07b0*/  VIADD R12, R12, 0x8 ;  /* 0x000000080c0c7836 */ /* 0x000fca0000000000 */
[----:B------:R-:W-:Y:S01]  /*07c0*/  ISETP.NE.AND P1, PT, R12, RZ, PT ;  /* 0x000000ff0c00720c */ /* 0x000fe20003f25270 */
[----:B------:R-:W-:Y:S02]  /*07d0*/  VIADD R30, R30, 0x8 ;  /* 0x000000081e1e7836 */ /* 0x000fe40000000000 */
[----:B---3--:R-:W-:-:S04]  /*07e0*/  FFMA R22, R34, R22, R27 ;  /* 0x0000001622167223 */ /* 0x008fc8000000001b */
[----:B-----5:R-:W-:-:S04]  /*07f0*/  FFMA R33, R33, R24, R22 ;  /* 0x0000001821217223 */ /* 0x020fc80000000016 */
[----:B----4-:R-:W-:-:S04]  /*0800*/  FFMA R32, R32, R37, R33 ;  /* 0x0000002520207223 */ /* 0x010fc80000000021 */
[----:B--2---:R-:W-:-:S04]  /*0810*/  FFMA R32, R31, R28, R32 ;  /* 0x0000001c1f207223 */ /* 0x004fc80000000020 */
[----:B------:R-:W-:Y:S01]  /*0820*/  FFMA R15, R15, R20, R32 ;  /* 0x000000140f0f7223 */ /* 0x000fe20000000020 */
[----:B------:R-:W-:Y:S06]  /*0830*/  @P1 BRA `(.L_x_9) ;  /* 0xfffffffc00081947 */ /* 0x000fec000383ffff */
[----:B------:R-:W-:Y:S05]  /*0840*/  BSYNC.RECONVERGENT B2 ;  /* 0x0000000000027941 */ /* 0x000fea0003800200 */
.L_x_8:
[----:B------:R-:W-:Y:S05]  /*0850*/  @!P2 BRA `(.L_x_10) ;  /* 0x00000004006ca947 */ /* 0x000fea0003800000 */
[----:B------:R-:W-:Y:S01]  /*0860*/  VIADD R12, R5, 0xffffffff ;  /* 0xffffffff050c7836 */ /* 0x000fe20000000000 */
[----:B------:R-:W-:-:S04]  /*0870*/  LOP3.LUT P1, R27, R9, 0x3, RZ, 0xc0, !PT ;  /* 0x00000003091b7812 */ /* 0x000fc8000782c0ff */
[----:B------:R-:W-:-:S13]  /*0880*/  ISETP.GE.U32.AND P2, PT, R12, 0x3, PT ;  /* 0x000000030c00780c */ /* 0x000fda0003f46070 */
[----:B------:R-:W-:Y:S05]  /*0890*/  @!P2 BRA `(.L_x_11) ;  /* 0x0000000000a8a947 */ /* 0x000fea0003800000 */
[----:B------:R-:W1:Y:S01]  /*08a0*/  LDC.64 R30, c[0x0][0x380] ;  /* 0x0000e000ff1e7b82 */ /* 0x000e620000000a00 */
[----:B------:R-:W2:Y:S01]  /*08b0*/  LDCU.64 UR4, c[0x0][0x380] ;  /* 0x00007000ff0477ac */ /* 0x000ea20008000a00 */
[C---:B------:R-:W-:Y:S01]  /*08c0*/  IMAD.IADD R23, R13.reuse, 0x1, R14 ;  /* 0x000000010d177824 */ /* 0x040fe200078e020e */
[----:B------:R-:W-:Y:S01]  /*08d0*/  IADD3 R12, P2, PT, R13, R14, RZ ;  /* 0x0000000e0d0c7210 */ /* 0x000fe20007f5e0ff */
[----:B------:R-:W-:Y:S01]  /*08e0*/  IMAD R28, R14, R9, R26 ;  /* 0x000000090e1c7224 */ /* 0x000fe200078e021a */
[C---:B0-----:R-:W-:Y:S02]  /*08f0*/  R2UR UR6, R16.reuse ;  /* 0x00000000100672ca */ /* 0x041fe400000e0000 */
[C---:B------:R-:W-:Y:S01]  /*0900*/  R2UR UR7, R17.reuse ;  /* 0x00000000110772ca */ /* 0x040fe200000e0000 */
[----:B------:R-:W0:Y:S01]  /*0910*/  LDC.64 R20, c[0x0][0x388] ;  /* 0x0000e200ff147b82 */ /* 0x000e220000000a00 */
[----:B------:R-:W-:Y:S02]  /*0920*/  R2UR UR8, R16 ;  /* 0x00000000100872ca */ /* 0x000fe400000e0000 */
[----:B------:R-:W-:-:S02]  /*0930*/  R2UR UR9, R17 ;  /* 0x00000000110972ca */ /* 0x000fc400000e0000 */
[----:B------:R-:W-:Y:S02]  /*0940*/  R2UR UR10, R16 ;  /* 0x00000000100a72ca */ /* 0x000fe400000e0000 */
[----:B------:R-:W-:Y:S01]  /*0950*/  R2UR UR11, R17 ;  /* 0x00000000110b72ca */ /* 0x000fe200000e0000 */
[----:B-1----:R-:W-:-:S04]  /*0960*/  IMAD.WIDE.U32 R30, R23, 0x4, R30 ;  /* 0x00000004171e7825 */ /* 0x002fc800078e001e */
[----:B------:R-:W-:Y:S01]  /*0970*/  IMAD.X R23, RZ, RZ, RZ, P2 ;  /* 0x000000ffff177224 */ /* 0x000fe200010e06ff */
[----:B--2---:R-:W-:Y:S02]  /*0980*/  LEA R24, P2, R12, UR4, 0x2 ;  /* 0x000000040c187c11 */ /* 0x004fe4000f8410ff */
[----:B------:R-:W-:Y:S02]  /*0990*/  R2UR UR4, R16 ;  /* 0x00000000100472ca */ /* 0x000fe400000e0000 */
[----:B------:R-:W-:Y:S02]  /*09a0*/  LEA.HI.X R25, R12, UR5, R23, 0x2, P2 ;  /* 0x000000050c197c11 */ /* 0x000fe400090f1417 */
[C---:B------:R-:W-:Y:S01]  /*09b0*/  R2UR UR5, R17.reuse ;  /* 0x00000000110572ca */ /* 0x040fe200000e0000 */
[----:B------:R-:W-:Y:S01]  /*09c0*/  IMAD.IADD R32, R28, 0x1, R9 ;  /* 0x000000011c207824 */ /* 0x000fe200078e0209 */
[----:B------:R-:W-:Y:S01]  /*09d0*/  R2UR UR12, R16 ;  /* 0x00000000100c72ca */ /* 0x000fe200000e0000 */
[--C-:B0-----:R-:W-:Y:S01]  /*09e0*/  IMAD.WIDE.U32 R28, R28, 0x4, R20.reuse ;  /* 0x000000041c1c7825 */ /* 0x101fe200078e0014 */
[C---:B------:R-:W-:Y:S01]  /*09f0*/  R2UR UR13, R17.reuse ;  /* 0x00000000110d72ca */ /* 0x040fe200000e0000 */
[----:B------:R0:W2:Y:S02]  /*0a00*/  LDG.E R12, desc[UR6][R30.64] ;  /* 0x000000061e0c7981 */ /* 0x0000a4000c1e1900 */
[----:B------:R-:W-:Y:S01]  /*0a10*/  IMAD.WIDE.U32 R22, R32, 0x4, R20 ;  /* 0x0000000420167825 */ /* 0x000fe200078e0014 */
[----:B------:R-:W-:Y:S01]  /*0a20*/  R2UR UR14, R16 ;  /* 0x00000000100e72ca */ /* 0x000fe200000e0000 */
[----:B------:R-:W2:Y:S01]  /*0a30*/  LDG.E R28, desc[UR8][R28.64] ;  /* 0x000000081c1c7981 */ /* 0x000ea2000c1e1900 */
[----:B------:R-:W-:Y:S01]  /*0a40*/  R2UR UR15, R17 ;  /* 0x00000000110f72ca */ /* 0x000fe200000e0000 */
[----:B------:R-:W-:-:S02]  /*0a50*/  IMAD.IADD R32, R32, 0x1, R9 ;  /* 0x0000000120207824 */ /* 0x000fc400078e0209 */
[----:B------:R-:W3:Y:S02]  /*0a60*/  LDG.E R22, desc[UR10][R22.64] ;  /* 0x0000000a16167981 */ /* 0x000ee4000c1e1900 */
[C---:B0-----:R-:W-:Y:S02]  /*0a70*/  IMAD.WIDE.U32 R30, R32.reuse, 0x4, R20 ;  /* 0x00000004201e7825 */ /* 0x041fe400078e0014 */
[----:B------:R-:W3:Y:S02]  /*0a80*/  LDG.E R33, desc[UR4][R24.64+0x4] ;  /* 0x0000040418217981 */ /* 0x000ee4000c1e1900 */
[----:B------:R-:W-:Y:S02]  /*0a90*/  IMAD.IADD R35, R32, 0x1, R9 ;  /* 0x0000000120237824 */ /* 0x000fe400078e0209 */
[----:B------:R-:W4:Y:S02]  /*0aa0*/  LDG.E R30, desc[UR12][R30.64] ;  /* 0x0000000c1e1e7981 */ /* 0x000f24000c1e1900 */
[----:B------:R-:W-:-:S02]  /*0ab0*/  IMAD.WIDE.U32 R20, R35, 0x4, R20 ;  /* 0x0000000423147825 */ /* 0x000fc400078e0014 */
[----:B------:R-:W4:Y:S04]  /*0ac0*/  LDG.E R35, desc[UR6][R24.64+0x8] ;  /* 0x0000080618237981 */ /* 0x000f28000c1e1900 */
[----:B------:R-:W5:Y:S04]  /*0ad0*/  LDG.E R37, desc[UR8][R24.64+0xc] ;  /* 0x00000c0818257981 */ /* 0x000f68000c1e1900 */
[----:B------:R-:W5:Y:S01]  /*0ae0*/  LDG.E R20, desc[UR14][R20.64] ;  /* 0x0000000e14147981 */ /* 0x000f62000c1e1900 */
[----:B------:R-:W-:Y:S02]  /*0af0*/  VIADD R14, R14, 0x4 ;  /* 0x000000040e0e7836 */ /* 0x000fe40000000000 */
[----:B--2---:R-:W-:-:S04]  /*0b00*/  FFMA R12, R12, R28, R15 ;  /* 0x0000001c0c0c7223 */ /* 0x004fc8000000000f */
[----:B---3--:R-:W-:-:S04]  /*0b10*/  FFMA R12, R33, R22, R12 ;  /* 0x00000016210c7223 */ /* 0x008fc8000000000c */
[----:B----4-:R-:W-:-:S04]  /*0b20*/  FFMA R12, R35, R30, R12 ;  /* 0x0000001e230c7223 */ /* 0x010fc8000000000c */
[----:B-----5:R-:W-:-:S07]  /*0b30*/  FFMA R15, R37, R20, R12 ;  /* 0x00000014250f7223 */ /* 0x020fce000000000c */
.L_x_11:
[----:B------:R-:W-:Y:S05]  /*0b40*/  @!P1 BRA `(.L_x_10) ;  /* 0x0000000000b09947 */ /* 0x000fea0003800000 */
[----:B------:R-:W-:Y:S01]  /*0b50*/  ISETP.NE.AND P2, PT, R27, 0x1, PT ;  /* 0x000000011b00780c */ /* 0x000fe20003f45270 */
[----:B------:R-:W1:Y:S01]  /*0b60*/  LDC.64 R30, c[0x0][0x380] ;  /* 0x0000e000ff1e7b82 */ /* 0x000e620000000a00 */
[----:B------:R-:W-:-:S04]  /*0b70*/  LOP3.LUT R22, R9, 0x1, RZ, 0xc0, !PT ;  /* 0x0000000109167812 */ /* 0x000fc800078ec0ff */
[----:B------:R-:W-:-:S03]  /*0b80*/  ISETP.NE.U32.AND P1, PT, R22, 0x1, PT ;  /* 0x000000011600780c */ /* 0x000fc60003f25070 */
[----:B------:R-:W2:Y:S04]  /*0b90*/  LDC.64 R28, c[0x0][0x388] ;  /* 0x0000e200ff1c7b82 */ /* 0x000ea80000000a00 */
[----:B------:R-:W-:Y:S02]  /*0ba0*/  @P2 IADD3 R12, P3, PT, R13, R14, RZ ;  /* 0x0000000e0d0c2210 */ /* 0x000fe40007f7e0ff */
[----:B0-----:R-:W-:Y:S02]  /*0bb0*/  @P2 R2UR UR4, R16 ;  /* 0x00000000100422ca */ /* 0x001fe400000e0000 */
[----:B------:R-:W0:Y:S01]  /*0bc0*/  @P2 LDC.64 R20, c[0x0][0x380] ;  /* 0x0000e000ff142b82 */ /* 0x000e220000000a00 */
[----:B------:R-:W-:Y:S01]  /*0bd0*/  @P2 IMAD.X R27, RZ, RZ, RZ, P3 ;  /* 0x000000ffff1b2224 */ /* 0x000fe200018e06ff */
[----:B------:R-:W-:-:S02]  /*0be0*/  @P2 R2UR UR5, R17 ;  /* 0x00000000110522ca */ /* 0x000fc400000e0000 */
[C---:B------:R-:W-:Y:S02]  /*0bf0*/  @P2 R2UR UR6, R16.reuse ;  /* 0x00000000100622ca */ /* 0x040fe400000e0000 */
[C---:B------:R-:W-:Y:S02]  /*0c00*/  @P2 R2UR UR7, R17.reuse ;  /* 0x00000000110722ca */ /* 0x040fe400000e0000 */
[----:B------:R-:W3:Y:S01]  /*0c10*/  LDC.64 R24, c[0x0][0x380] ;  /* 0x0000e000ff187b82 */ /* 0x000ee20000000a00 */
[C---:B------:R-:W-:Y:S02]  /*0c20*/  @P2 R2UR UR8, R16.reuse ;  /* 0x00000000100822ca */ /* 0x040fe400000e0000 */
[C---:B------:R-:W-:Y:S02]  /*0c30*/  @P2 R2UR UR9, R17.reuse ;  /* 0x00000000110922ca */ /* 0x040fe400000e0000 */
[C---:B------:R-:W-:Y:S02]  /*0c40*/  @P2 R2UR UR10, R16.reuse ;  /* 0x00000000100a22ca */ /* 0x040fe400000e0000 */
[----:B------:R-:W-:Y:S01]  /*0c50*/  @P2 R2UR UR11, R17 ;  /* 0x00000000110b22ca */ /* 0x000fe200000e0000 */
[----:B------:R-:W4:Y:S01]  /*0c60*/  LDC.64 R22, c[0x0][0x388] ;  /* 0x0000e200ff167b82 */ /* 0x000f220000000a00 */
[----:B------:R-:W-:-:S02]  /*0c70*/  @!P1 R2UR UR12, R16 ;  /* 0x00000000100c92ca */ /* 0x000fc400000e0000 */
[C---:B------:R-:W-:Y:S02]  /*0c80*/  @!P1 R2UR UR13, R17.reuse ;  /* 0x00000000110d92ca */ /* 0x040fe400000e0000 */
[----:B------:R-:W-:Y:S02]  /*0c90*/  @!P1 R2UR UR14, R16 ;  /* 0x00000000100e92ca */ /* 0x000fe400000e0000 */
[----:B------:R-:W-:Y:S02]  /*0ca0*/  @!P1 R2UR UR15, R17 ;  /* 0x00000000110f92ca */ /* 0x000fe400000e0000 */
[----:B0-----:R-:W-:-:S04]  /*0cb0*/  @P2 LEA R20, P3, R12, R20, 0x2 ;  /* 0x000000140c142211 */ /* 0x001fc800078610ff */
[----:B------:R-:W-:Y:S01]  /*0cc0*/  @P2 LEA.HI.X R21, R12, R21, R27, 0x2, P3 ;  /* 0x000000150c152211 */ /* 0x000fe200018f141b */
[----:B------:R-:W-:Y:S02]  /*0cd0*/  @P2 IMAD.IADD R27, R13, 0x1, R14 ;  /* 0x000000010d1b2824 */ /* 0x000fe400078e020e */
[C---:B------:R-:W-:Y:S02]  /*0ce0*/  @P2 IMAD R12, R14.reuse, R9, R26 ;  /* 0x000000090e0c2224 */ /* 0x040fe400078e021a */
[----:B------:R-:W-:Y:S01]  /*0cf0*/  @P2 VIADD R14, R14, 0x2 ;  /* 0x000000020e0e2836 */ /* 0x000fe20000000000 */
[----:B------:R-:W5:Y:S01]  /*0d00*/  @P2 LDG.E R20, desc[UR8][R20.64+0x4] ;  /* 0x0000040814142981 */ /* 0x000f62000c1e1900 */
[----:B-1----:R-:W-:-:S04]  /*0d10*/  @P2 IMAD.WIDE.U32 R30, R27, 0x4, R30 ;  /* 0x000000041b1e2825 */ /* 0x002fc800078e001e */
[----:B------:R-:W-:Y:S02]  /*0d20*/  @!P1 IMAD R27, R14, R9, R26 ;  /* 0x000000090e1b9224 */ /* 0x000fe400078e021a */
[----:B------:R-:W-:Y:S01]  /*0d30*/  @!P1 IMAD.IADD R33, R13, 0x1, R14 ;  /* 0x000000010d219824 */ /* 0x000fe200078e020e */
[----:B------:R-:W5:Y:S01]  /*0d40*/  @P2 LDG.E R30, desc[UR4][R30.64] ;  /* 0x000000041e1e2981 */ /* 0x000f62000c1e1900 */
[C---:B------:R-:W-:Y:S02]  /*0d50*/  @P2 IMAD.IADD R9, R12.reuse, 0x1, R9 ;  /* 0x000000010c092824 */ /* 0x040fe400078e0209 */
[----:B--2---:R-:W-:-:S04]  /*0d60*/  @P2 IMAD.WIDE.U32 R12, R12, 0x4, R28 ;  /* 0x000000040c0c2825 */ /* 0x004fc800078e001c */
[----:B------:R-:W-:Y:S02]  /*0d70*/  @P2 IMAD.WIDE.U32 R28, R9, 0x4, R28 ;  /* 0x00000004091c2825 */ /* 0x000fe400078e001c */
[----:B------:R-:W5:Y:S02]  /*0d80*/  @P2 LDG.E R12, desc[UR6][R12.64] ;  /* 0x000000060c0c2981 */ /* 0x000f64000c1e1900 */
[----:B---3--:R-:W-:Y:S02]  /*0d90*/  @!P1 IMAD.WIDE.U32 R24, R33, 0x4, R24 ;  /* 0x0000000421189825 */ /* 0x008fe400078e0018 */
[----:B------:R-:W2:Y:S02]  /*0da0*/  @P2 LDG.E R28, desc[UR10][R28.64] ;  /* 0x0000000a1c1c2981 */ /* 0x000ea4000c1e1900 */
[----:B----4-:R-:W-:Y:S02]  /*0db0*/  @!P1 IMAD.WIDE.U32 R22, R27, 0x4, R22 ;  /* 0x000000041b169825 */ /* 0x010fe400078e0016 */
[----:B------:R-:W3:Y:S04]  /*0dc0*/  @!P1 LDG.E R24, desc[UR12][R24.64] ;  /* 0x0000000c18189981 */ /* 0x000ee8000c1e1900 */
[----:B------:R-:W3:Y:S01]  /*0dd0*/  @!P1 LDG.E R22, desc[UR14][R22.64] ;  /* 0x0000000e16169981 */ /* 0x000ee2000c1e1900 */
[----:B-----5:R-:W-:-:S04]  /*0de0*/  @P2 FFMA R9, R30, R12, R15 ;  /* 0x0000000c1e092223 */ /* 0x020fc8000000000f */
[----:B--2---:R-:W-:-:S04]  /*0df0*/  @P2 FFMA R15, R20, R28, R9 ;  /* 0x0000001c140f2223 */ /* 0x004fc80000000009 */
[----:B---3--:R-:W-:-:S07]  /*0e00*/  @!P1 FFMA R15, R24, R22, R15 ;  /* 0x00000016180f9223 */ /* 0x008fce000000000f */
.L_x_10:
[----:B------:R-:W1:Y:S01]  /*0e10*/  LDC.64 R12, c[0x0][0x390] ;  /* 0x0000e400ff0c7b82 */ /* 0x000e620000000a00 */
[----:B0-----:R-:W-:Y:S01]  /*0e20*/  R2UR UR4, R16 ;  /* 0x00000000100472ca */ /* 0x001fe200000e0000 */
[----:B------:R-:W-:Y:S01]  /*0e30*/  IMAD.IADD R11, R11, 0x1, R26 ;  /* 0x000000010b0b7824 */ /* 0x000fe200078e021a */
[----:B------:R-:W-:-:S03]  /*0e40*/  R2UR UR5, R17 ;  /* 0x00000000110572ca */ /* 0x000fc600000e0000 */
[----:B-1----:R-:W-:-:S10]  /*0e50*/  IMAD.WIDE.U32 R12, R11, 0x4, R12 ;  /* 0x000000040b0c7825 */ /* 0x002fd400078e000c */
[----:B------:R1:W-:Y:S01]  /*0e60*/  STG.E desc[UR4][R12.64], R15 ;  /* 0x0000000f0c007986 */ /* 0x0003e2000c101904 */
[----:B------:R-:W-:Y:S05]  /*0e70*/  @!P0 BRA `(.L_x_12) ;  /* 0xfffffff000f88947 */ /* 0x000fea000383ffff */
.L_x_7:
[----:B------:R-:W-:Y:S05]  /*0e80*/  BSYNC.RECONVERGENT B1 ;  /* 0x0000000000017941 */ /* 0x000fea0003800200 */
.L_x_6:
[----:B------:R-:W-:Y:S05]  /*0e90*/  BRA `(.L_x_4) ;  /* 0x0000000400487947 */ /* 0x000fea0003800000 */
.L_x_5:
[----:B------:R-:W1:Y:S02]  /*0ea0*/  LDCU UR4, c[0x0][0x39c] ;  /* 0x00007380ff0477ac */ /* 0x000e640008000800 */
[----:B-1----:R-:W-:-:S09]  /*0eb0*/  UISETP.GE.AND UP0, UPT, UR4, 0x1, UPT ;  /* 0x000000010400788c */ /* 0x002fd2000bf06270 */
[----:B------:R-:W-:Y:S05]  /*0ec0*/  BRA.U !UP0, `(.L_x_4) ;  /* 0x00000005083c7547 */ /* 0x000fea000b800000 */
[----:B------:R-:W-:Y:S01]  /*0ed0*/  LOP3.LUT R8, RZ, R2, RZ, 0x33, !PT ;  /* 0x00000002ff087212 */ /* 0x000fe200078e33ff */
[----:B------:R-:W-:Y:S04]  /*0ee0*/  BSSY.RECONVERGENT B1, `(.L_x_13) ;  /* 0x000002e000017945 */ /* 0x000fe80003800200 */
[----:B------:R-:W-:Y:S02]  /*0ef0*/  IMAD.IADD R5, R3, 0x1, R8 ;  /* 0x0000000103057824 */ /* 0x000fe400078e0208 */
[----:B------:R-:W-:-:S03]  /*0f00*/  IMAD.MOV.U32 R3, RZ, RZ, R2 ;  /* 0x000000ffff037224 */ /* 0x000fc600078e0002 */
[C---:B------:R-:W-:Y:S02]  /*0f10*/  ISETP.GE.U32.AND P1, PT, R5.reuse, 0x60, PT ;  /* 0x000000600500780c */ /* 0x040fe40003f26070 */
[----:B------:R-:W-:-:S04]  /*0f20*/  LEA.HI R8, R5, 0x1, RZ, 0x1b ;  /* 0x0000000105087811 */ /* 0x000fc800078fd8ff */
[----:B------:R-:W-:-:S07]  /*0f30*/  LOP3.LUT P0, R27, R8, 0x3, RZ, 0xc0, !PT ;  /* 0x00000003081b7812 */ /* 0x000fce000780c0ff */
[----:B------:R-:W-:Y:S06]  /*0f40*/  @!P1 BRA `(.L_x_14) ;  /* 0x00000000009c9947 */ /* 0x000fec0003800000 */
[----:B------:R-:W-:Y:S01]  /*0f50*/  LOP3.LUT R20, R8, 0xffffffc, RZ, 0xc0, !PT ;  /* 0x0ffffffc08147812 */ /* 0x000fe200078ec0ff */
[----:B------:R-:W-:Y:S02]  /*0f60*/  IMAD.MOV.U32 R21, RZ, RZ, RZ ;  /* 0x000000ffff157224 */ /* 0x000fe400078e00ff */
[----:B------:R-:W-:-:S07]  /*0f70*/  IMAD.MOV.U32 R3, RZ, RZ, R2 ;  /* 0x000000ffff037224 */ /* 0x000fce00078e0002 */
.L_x_15:
[----:B-1----:R-:W1:Y:S01]  /*0f80*/  LDCU.64 UR4, c[0x0][0x390] ;  /* 0x00007200ff0477ac */ /* 0x002e620008000a00 */
[----:B------:R-:W-:Y:S01]  /*0f90*/  IADD3 R9, P1, PT, R4, R3, RZ ;  /* 0x0000000304097210 */ /* 0x000fe20007f3e0ff */
[C---:B------:R-:W-:Y:S01]  /*0fa0*/  VIADD R11, R3.reuse, 0x20 ;  /* 0x00000020030b7836 */ /* 0x040fe20000000000 */
[C---:B0-----:R-:W-:Y:S01]  /*0fb0*/  R2UR UR6, R16.reuse ;  /* 0x00000000100672ca */ /* 0x041fe200000e0000 */
[C---:B------:R-:W-:Y:S01]  /*0fc0*/  VIADD R13, R3.reuse, 0x40 ;  /* 0x00000040030d7836 */ /* 0x040fe20000000000 */
[C---:B------:R-:W-:Y:S01]  /*0fd0*/  LEA.HI.X.SX32 R10, R3.reuse, RZ, 0x1, P1 ;  /* 0x000000ff030a7211 */ /* 0x040fe200008f0eff */
[----:B------:R-:W-:Y:S01]  /*0fe0*/  VIADD R15, R3, 0x60 ;  /* 0x00000060030f7836 */ /* 0x000fe20000000000 */
[----:B------:R-:W-:Y:S01]  /*0ff0*/  R2UR UR7, R17 ;  /* 0x00000000110772ca */ /* 0x000fe200000e0000 */
[----:B------:R-:W-:Y:S01]  /*1000*/  VIADD R21, R21, 0x4 ;  /* 0x0000000415157836 */ /* 0x000fe20000000000 */
[----:B------:R-:W-:Y:S01]  /*1010*/  R2UR UR8, R16 ;  /* 0x00000000100872ca */ /* 0x000fe200000e0000 */
[----:B------:R-:W-:Y:S01]  /*1020*/  VIADD R3, R3, 0x80 ;  /* 0x0000008003037836 */ /* 0x000fe20000000000 */
[----:B------:R-:W-:-:S02]  /*1030*/  R2UR UR9, R17 ;  /* 0x00000000110972ca */ /* 0x000fc400000e0000 */
[----:B------:R-:W-:Y:S02]  /*1040*/  IADD3 R23, P2, PT, R4, R13, RZ ;  /* 0x0000000d04177210 */ /* 0x000fe40007f5e0ff */
[----:B------:R-:W-:Y:S02]  /*1050*/  R2UR UR10, R16 ;  /* 0x00000000100a72ca */ /* 0x000fe400000e0000 */
[----:B------:R-:W-:Y:S02]  /*1060*/  R2UR UR11, R17 ;  /* 0x00000000110b72ca */ /* 0x000fe400000e0000 */
[C---:B-1----:R-:W-:Y:S02]  /*1070*/  LEA R8, P1, R9.reuse, UR4, 0x2 ;  /* 0x0000000409087c11 */ /* 0x042fe4000f8210ff */
[----:B------:R-:W-:Y:S02]  /*1080*/  IADD3 R22, P3, PT, R4, R15, RZ ;  /* 0x0000000f04167210 */ /* 0x000fe40007f7e0ff */
[----:B------:R-:W-:-:S02]  /*1090*/  LEA.HI.X R9, R9, UR5, R10, 0x2, P1 ;  /* 0x0000000509097c11 */ /* 0x000fc400088f140a */
[----:B------:R-:W-:Y:S02]  /*10a0*/  IADD3 R25, P1, PT, R4, R11, RZ ;  /* 0x0000000b04197210 */ /* 0x000fe40007f3e0ff */
[----:B------:R-:W-:Y:S01]  /*10b0*/  R2UR UR12, R16 ;  /* 0x00000000100c72ca */ /* 0x000fe200000e0000 */
[----:B------:R1:W-:Y:S01]  /*10c0*/  STG.E desc[UR6][R8.64], RZ ;  /* 0x000000ff08007986 */ /* 0x0003e2000c101906 */
[----:B------:R-:W-:Y:S02]  /*10d0*/  LEA.HI.X.SX32 R26, R11, RZ, 0x1, P1 ;  /* 0x000000ff0b1a7211 */ /* 0x000fe400008f0eff */
[----:B------:R-:W-:Y:S02]  /*10e0*/  LEA R10, P1, R25, UR4, 0x2 ;  /* 0x00000004190a7c11 */ /* 0x000fe4000f8210ff */
[----:B------:R-:W-:Y:S02]  /*10f0*/  R2UR UR13, R17 ;  /* 0x00000000110d72ca */ /* 0x000fe400000e0000 */
[----:B------:R-:W-:-:S02]  /*1100*/  LEA.HI.X R11, R25, UR5, R26, 0x2, P1 ;  /* 0x00000005190b7c11 */ /* 0x000fc400088f141a */
[----:B------:R-:W-:Y:S02]  /*1110*/  ISETP.NE.AND P1, PT, R21, R20, PT ;  /* 0x000000141500720c */ /* 0x000fe40003f25270 */
[----:B------:R-:W-:Y:S01]  /*1120*/  LEA.HI.X.SX32 R24, R13, RZ, 0x1, P2 ;  /* 0x000000ff0d187211 */ /* 0x000fe200010f0eff */
[----:B------:R1:W-:Y:S01]  /*1130*/  STG.E desc[UR8][R10.64], RZ ;  /* 0x000000ff0a007986 */ /* 0x0003e2000c101908 */
[----:B------:R-:W-:Y:S02]  /*1140*/  LEA.HI.X.SX32 R15, R15, RZ, 0x1, P3 ;  /* 0x000000ff0f0f7211 */ /* 0x000fe400018f0eff */
[C---:B------:R-:W-:Y:S02]  /*1150*/  LEA R12, P2, R23.reuse, UR4, 0x2 ;  /* 0x00000004170c7c11 */ /* 0x040fe4000f8410ff */
[----:B------:R-:W-:Y:S02]  /*1160*/  LEA R14, P3, R22, UR4, 0x2 ;  /* 0x00000004160e7c11 */ /* 0x000fe4000f8610ff */
[----:B------:R-:W-:-:S02]  /*1170*/  LEA.HI.X R13, R23, UR5, R24, 0x2, P2 ;  /* 0x00000005170d7c11 */ /* 0x000fc400090f1418 */
[----:B------:R-:W-:-:S03]  /*1180*/  LEA.HI.X R15, R22, UR5, R15, 0x2, P3 ;  /* 0x00000005160f7c11 */ /* 0x000fc600098f140f */
[----:B------:R1:W-:Y:S04]  /*1190*/  STG.E desc[UR10][R12.64], RZ ;  /* 0x000000ff0c007986 */ /* 0x0003e8000c10190a */
[----:B------:R1:W-:Y:S01]  /*11a0*/  STG.E desc[UR12][R14.64], RZ ;  /* 0x000000ff0e007986 */ /* 0x0003e2000c10190c */
[----:B------:R-:W-:Y:S05]  /*11b0*/  @P1 BRA `(.L_x_15) ;  /* 0xfffffffc00701947 */ /* 0x000fea000383ffff */
.L_x_14:
[----:B------:R-:W-:Y:S05]  /*11c0*/  BSYNC.RECONVERGENT B1 ;  /* 0x0000000000017941 */ /* 0x000fea0003800200 */
.L_x_13:
[----:B------:R-:W-:Y:S05]  /*11d0*/  @!P0 BRA `(.L_x_4) ;  /* 0x0000000000788947 */ /* 0x000fea0003800000 */
[----:B------:R-:W-:Y:S01]  /*11e0*/  LOP3.LUT P0, RZ, R5, 0x20, RZ, 0xc0, !PT ;  /* 0x0000002005ff7812 */ /* 0x000fe2000780c0ff */
[----:B------:R-:W-:Y:S01]  /*11f0*/  BSSY.RECONVERGENT B1, `(.L_x_16) ;  /* 0x0000015000017945 */ /* 0x000fe20003800200 */
[----:B------:R-:W-:-:S11]  /*1200*/  ISETP.NE.AND P1, PT, R27, 0x1, PT ;  /* 0x000000011b00780c */ /* 0x000fd60003f25270 */
[----:B-1----:R-:W1:Y:S02]  /*1210*/  @!P0 LDC.64 R8, c[0x0][0x390] ;  /* 0x0000e400ff088b82 */ /* 0x002e640000000a00 */
[----:B------:R-:W-:Y:S05]  /*1220*/  @!P1 BRA `(.L_x_17) ;  /* 0x0000000000449947 */ /* 0x000fea0003800000 */
[----:B------:R-:W2:Y:S01]  /*1230*/  LDCU.64 UR4, c[0x0][0x390] ;  /* 0x00007200ff0477ac */ /* 0x000ea20008000a00 */
[----:B------:R-:W-:Y:S01]  /*1240*/  VIADD R5, R3, 0x20 ;  /* 0x0000002003057836 */ /* 0x000fe20000000000 */
[----:B------:R-:W-:Y:S02]  /*1250*/  IADD3 R11, P1, PT, R4, R3, RZ ;  /* 0x00000003040b7210 */ /* 0x000fe40007f3e0ff */
[----:B0-----:R-:W-:Y:S02]  /*1260*/  R2UR UR6, R16 ;  /* 0x00000000100672ca */ /* 0x001fe400000e0000 */
[----:B------:R-:W-:Y:S02]  /*1270*/  R2UR UR7, R17 ;  /* 0x00000000110772ca */ /* 0x000fe400000e0000 */
[----:B------:R-:W-:Y:S02]  /*1280*/  IADD3 R13, P2, PT, R4, R5, RZ ;  /* 0x00000005040d7210 */ /* 0x000fe40007f5e0ff */
[----:B------:R-:W-:-:S02]  /*1290*/  R2UR UR8, R16 ;  /* 0x00000000100872ca */ /* 0x000fc400000e0000 */
[----:B------:R-:W-:Y:S02]  /*12a0*/  R2UR UR9, R17 ;  /* 0x00000000110972ca */ /* 0x000fe400000e0000 */
[C---:B------:R-:W-:Y:S01]  /*12b0*/  LEA.HI.X.SX32 R20, R3.reuse, RZ, 0x1, P1 ;  /* 0x000000ff03147211 */ /* 0x040fe200008f0eff */
[----:B------:R-:W-:Y:S01]  /*12c0*/  VIADD R3, R3, 0x40 ;  /* 0x0000004003037836 */ /* 0x000fe20000000000 */
[----:B------:R-:W-:Y:S02]  /*12d0*/  LEA.HI.X.SX32 R14, R5, RZ, 0x1, P2 ;  /* 0x000000ff050e7211 */ /* 0x000fe400010f0eff */
[----:B--2---:R-:W-:Y:S02]  /*12e0*/  LEA R10, P1, R11, UR4, 0x2 ;  /* 0x000000040b0a7c11 */ /* 0x004fe4000f8210ff */
[----:B------:R-:W-:Y:S02]  /*12f0*/  LEA R12, P2, R13, UR4, 0x2 ;  /* 0x000000040d0c7c11 */ /* 0x000fe4000f8410ff */
[----:B------:R-:W-:-:S02]  /*1300*/  LEA.HI.X R11, R11, UR5, R20, 0x2, P1 ;  /* 0x000000050b0b7c11 */ /* 0x000fc400088f1414 */
[----:B------:R-:W-:-:S03]  /*1310*/  LEA.HI.X R13, R13, UR5, R14, 0x2, P2 ;  /* 0x000000050d0d7c11 */ /* 0x000fc600090f140e */
[----:B------:R2:W-:Y:S04]  /*1320*/  STG.E desc[UR6][R10.64], RZ ;  /* 0x000000ff0a007986 */ /* 0x0005e8000c101906 */
[----:B------:R2:W-:Y:S02]  /*1330*/  STG.E desc[UR8][R12.64], RZ ;  /* 0x000000ff0c007986 */ /* 0x0005e4000c101908 */
.L_x_17:
[----:B------:R-:W-:Y:S05]  /*1340*/  BSYNC.RECONVERGENT B1 ;  /* 0x0000000000017941 */ /* 0x000fea0003800200 */
.L_x_16:
[----:B------:R-:W-:Y:S02]  /*1350*/  @!P0 IADD3 R4, P1, PT, R4, R3, RZ ;  /* 0x0000000304048210 */ /* 0x000fe40007f3e0ff */
[----:B0-----:R-:W-:Y:S02]  /*1360*/  @!P0 R2UR UR4, R16 ;  /* 0x00000000100482ca */ /* 0x001fe400000e0000 */
[----:B------:R-:W-:Y:S02]  /*1370*/  @!P0 R2UR UR5, R17 ;  /* 0x00000000110582ca */ /* 0x000fe400000e0000 */
[----:B------:R-:W-:Y:S02]  /*1380*/  @!P0 LEA.HI.X.SX32 R3, R3, RZ, 0x1, P1 ;  /* 0x000000ff03038211 */ /* 0x000fe400008f0eff */
[----:B-1----:R-:W-:-:S04]  /*1390*/  @!P0 LEA R8, P1, R4, R8, 0x2 ;  /* 0x0000000804088211 */ /* 0x002fc800078210ff */
[----:B------:R-:W-:-:S05]  /*13a0*/  @!P0 LEA.HI.X R9, R4, R9, R3, 0x2, P1 ;  /* 0x0000000904098211 */ /* 0x000fca00008f1403 */
[----:B------:R3:W-:Y:S04]  /*13b0*/  @!P0 STG.E desc[UR4][R8.64], RZ ;  /* 0x000000ff08008986 */ /* 0x0007e8000c101904 */
.L_x_4:
[----:B------:R-:W-:Y:S05]  /*13c0*/  BSYNC.RECONVERGENT B0 ;  /* 0x0000000000007941 */ /* 0x000fea0003800200 */
.L_x_3:
[----:B------:R-:W-:Y:S02]  /*13d0*/  ISETP.NE.AND P0, PT, R2, RZ, PT ;  /* 0x000000ff0200720c */ /* 0x000fe40003f05270 */
[----:B------:R-:W-:-:S11]  /*13e0*/  CS2R R2, SR_GLOBALTIMERLO ;  /* 0x0000000000027805 */ /* 0x000fd60000015200 */
[----:B------:R-:W-:Y:S05]  /*13f0*/  @P0 EXIT ;  /* 0x000000000000094d */ /* 0x000fea0003800000 */
[----:B-1-3--:R-:W-:Y:S01]  /*1400*/  IADD3 R8, P0, PT, -R18, R2, RZ ;  /* 0x0000000212087210 */ /* 0x00afe20007f1e1ff */
[----:B------:R1:W-:Y:S01]  /*1410*/  STL [R1], R0 ;  /* 0x0000000001007387 */ /* 0x0003e20000100800 */
[----:B------:R-:W-:Y:S01]  /*1420*/  MOV R2, 0x0 ;  /* 0x0000000000027802 */ /* 0x000fe20000000f00 */
[----:B------:R-:W3:Y:S02]  /*1430*/  LDCU.64 UR4, c[0x4][0x8] ;  /* 0x01000100ff0477ac */ /* 0x000ee40008000a00 */
[----:B------:R-:W-:-:S03]  /*1440*/  IMAD.X R9, R3, 0x1, ~R19, P0 ;  /* 0x0000000103097824 */ /* 0x000fc600000e0e13 */
[----:B------:R-:W4:Y:S02]  /*1450*/  LDC.64 R2, c[0x4][R2] ;  /* 0x0100000002027b82 */ /* 0x000f240000000a00 */
[----:B------:R1:W-:Y:S01]  /*1460*/  STL.64 [R1+0x8], R8 ;  /* 0x0000080801007387 */ /* 0x0003e20000100a00 */
[----:B---3--:R-:W-:Y:S02]  /*1470*/  IMAD.U32 R4, RZ, RZ, UR4 ;  /* 0x00000004ff047e24 */ /* 0x008fe4000f8e00ff */
[----:B-1----:R-:W-:-:S07]  /*1480*/  IMAD.U32 R5, RZ, RZ, UR5 ;  /* 0x00000005ff057e24 */ /* 0x002fce000f8e00ff */
[----:B------:R-:W-:-:S07]  /*1490*/  LEPC R20, `(.L_x_18) ;  /* 0x000000001014794e */ /* 0x000fce0000000000 */
[----:B0-2-4-:R-:W-:Y:S05]  /*14a0*/  CALL.ABS.NOINC R2 ;  /* 0x0000000002007343 */ /* 0x015fea0003c00000 */
.L_x_18:
[----:B------:R-:W-:Y:S05]  /*14b0*/  EXIT ;  /* 0x000000000000794d */ /* 0x000fea0003800000 */
.L_x_2:
[----:B------:R-:W-:Y:S01]  /*14c0*/  BSSY B0, `(.L_x_19) ;  /* 0x0000005000007945 */ /* 0x000fe20003800000 */
[----:B------:R-:W-:-:S07]  /*14d0*/  IMAD.MOV.U32 R15, RZ, RZ, -0x1 ;  /* 0xffffffffff0f7424 */ /* 0x000fce00078e00ff */
[----:B------:R-:W-:Y:S05]  /*14e0*/  WARPSYNC.COLLECTIVE R15, `(.L_x_20) ;  /* 0x000000000f087348 */ /* 0x000fea0003c00000 */
[----:B------:R-:W-:Y:S01]  /*14f0*/  NOP ;  /* 0x0000000000007918 */ /* 0x000fe20000000000 */
[----:B------:R-:W-:Y:S05]  /*1500*/  ENDCOLLECTIVE ;  /* 0x000000000000791b */ /* 0x000fea0003800000 */
.L_x_20:
[----:B------:R-:W-:Y:S05]  /*1510*/  BSYNC B0 ;  /* 0x0000000000007941 */ /* 0x000fea0003800000 */
.L_x_19:
[----:B------:R-:W-:Y:S05]  /*1520*/  BRA `(.L_x_21) ;  /* 0xffffffec00147947 */ /* 0x000fea000383ffff */
.L_x_22:
[----:B------:R-:W-:-:S00]  /*1530*/  BRA `(.L_x_22) ;  /* 0xfffffffc00fc7947 */ /* 0x000fc0000383ffff */
[----:B------:R-:W-:-:S00]  /*1540*/  NOP ;  /* 0x0000000000007918 */ /* 0x000fc00000000000 */
        /* <DEDUP_REMOVED lines=11> */
.L_x_23:


//--------------------- .nv.global.init           --------------------------
	.section	.nv.global.init,"aw",@progbits
.nv.global.init:
	.type		$str,@object
	.size		$str,(.L_0 - $str)
$str:
        /*0000*/ 	.byte	0x5b, 0x77, 0x61, 0x72, 0x70, 0x20, 0x25, 0x64, 0x5d, 0x20, 0x63, 0x6f, 0x6d, 0x70, 0x6c, 0x65
        /*0010*/ 	.byte	0x74, 0x65, 0x64, 0x20, 0x69, 0x6e, 0x20, 0x25, 0x6c, 0x6c, 0x75, 0x20, 0x6e, 0x73, 0x0a, 0x00
.L_0:


//--------------------- .nv.shared.reserved.0     --------------------------
	.section	.nv.shared.reserved.0,"aw",@nobits
	.weak		__nv_reservedSMEM_offset_0_alias
	.size		__nv_reservedSMEM_offset_0_alias, 0, 64
	.other		__nv_reservedSMEM_offset_0_alias,@"STO_CUDA_RESERVED_SHARED STV_DEFAULT"
__nv_reservedSMEM_offset_0_alias:
	.zero		0
	.zero		64


//--------------------- .nv.constant0._Z10testKernelPKfS0_Pfiii --------------------------
	.section	.nv.constant0._Z10testKernelPKfS0_Pfiii,"a",@progbits
	.sectionflags	@""
	.align	4
.nv.constant0._Z10testKernelPKfS0_Pfiii:
	.zero		932


//--------------------- SYMBOLS --------------------------

	.type		.nv.reservedSmem.offset0,@object
	.size		.nv.reservedSmem.offset0,0x4
	.type		vprintf,@function
